//
// Generated by NVIDIA NVVM Compiler
//
// Compiler Build ID: CL-36424714
// Cuda compilation tools, release 13.0, V13.0.88
// Based on NVVM 20.0.0
//

.version 9.0
.target sm_100
.address_size 64

	// .globl	_Z28kernelFuncBfloat16Arithmeticv

.visible .entry _Z28kernelFuncBfloat16Arithmeticv()
{


	ret;

}


// ===== COMPILED SASS (sm_100) =====

	.target	sm_100

	.elftype	@"ET_EXEC"


//--------------------- .note.nv.tkinfo           --------------------------
	.section	.note.nv.tkinfo,"",@"SHT_NOTE"
	.sectionflags	@"SHF_NOTE_NV_TKINFO"
	.tkinfo
        /*0018*/ 	.word	0x00000002
        /*0030*/ 	.string	""
        /*0030*/ 	.string	"ptxas"
        /*0030*/ 	.string	"Cuda compilation tools, release 13.0, V13.0.88"
        /*0030*/ 	.string	"Build cuda_13.0.r13.0/compiler.36424714_0"
        /*0030*/ 	.string	"-arch sm_100 -m 64 "



//--------------------- .note.nv.cuinfo           --------------------------
	.section	.note.nv.cuinfo,"",@"SHT_NOTE"
	.sectionflags	@"SHF_NOTE_NV_CUINFO"
        /*0018*/ 	.short	0x0002
        /*001a*/ 	.short	0x0064
        /*001c*/ 	.short	0x0082
	.zero		2


//--------------------- .nv.info                  --------------------------
	.section	.nv.info,"",@"SHT_CUDA_INFO"
	.align	4


	//----- nvinfo : EIATTR_REGCOUNT
	.align		4
        /*0000*/ 	.byte	0x04, 0x2f
        /*0002*/ 	.short	(.L_1 - .L_0)
	.align		4
.L_0:
        /*0004*/ 	.word	index@(_Z28kernelFuncBfloat16Arithmeticv)
        /*0008*/ 	.word	0x00000004


	//----- nvinfo : EIATTR_FRAME_SIZE
	.align		4
.L_1:
        /*000c*/ 	.byte	0x04, 0x11
        /*000e*/ 	.short	(.L_3 - .L_2)
	.align		4
.L_2:
        /*0010*/ 	.word	index@(_Z28kernelFuncBfloat16Arithmeticv)
        /*0014*/ 	.word	0x00000000


	//----- nvinfo : EIATTR_MIN_STACK_SIZE
	.align		4
.L_3:
        /*0018*/ 	.byte	0x04, 0x12
        /*001a*/ 	.short	(.L_5 - .L_4)
	.align		4
.L_4:
        /*001c*/ 	.word	index@(_Z28kernelFuncBfloat16Arithmeticv)
        /*0020*/ 	.word	0x00000000
.L_5:


//--------------------- .nv.compat                --------------------------
	.section	.nv.compat,"",@"SHT_CUDA_COMPAT_INFO"
	.align	4
        /*0000*/ 	.byte	0x02, 0x09, 0x00, 0x00, 0x02, 0x02, 0x01, 0x00, 0x02, 0x05, 0x05, 0x00, 0x03, 0x07, 0x01, 0x01
        /*0010*/ 	.byte	0x02, 0x03, 0x00, 0x00, 0x02, 0x06, 0x01, 0x00, 0x04, 0x0b, 0x08, 0x00, 0x09, 0x00, 0x00, 0x00
        /*0020*/ 	.byte	0x00, 0x00, 0x00, 0x00


//--------------------- .nv.info._Z28kernelFuncBfloat16Arithmeticv --------------------------
	.section	.nv.info._Z28kernelFuncBfloat16Arithmeticv,"",@"SHT_CUDA_INFO"
	.sectionflags	@""
	.align	4


	//----- nvinfo : EIATTR_CUDA_API_VERSION
	.align		4
        /*0000*/ 	.byte	0x04, 0x37
        /*0002*/ 	.short	(.L_7 - .L_6)
.L_6:
        /*0004*/ 	.word	0x00000082


	//----- nvinfo : EIATTR_SPARSE_MMA_MASK
	.align		4
.L_7:
        /*0008*/ 	.byte	0x03, 0x50
        /*000a*/ 	.short	0x0000


	//----- nvinfo : EIATTR_MAXREG_COUNT
	.align		4
        /*000c*/ 	.byte	0x03, 0x1b
        /*000e*/ 	.short	0x00ff


	//----- nvinfo : EIATTR_MERCURY_ISA_VERSION
	.align		4
        /*0010*/ 	.byte	0x03, 0x5f
        /*0012*/ 	.short	0x0101


	//----- nvinfo : EIATTR_VRC_CTA_INIT_COUNT
	.align		4
        /*0014*/ 	.byte	0x02, 0x4a
	.zero		1
	.zero		1


	//----- nvinfo : EIATTR_EXIT_INSTR_OFFSETS
	.align		4
        /*0018*/ 	.byte	0x04, 0x1c
        /*001a*/ 	.short	(.L_9 - .L_8)


	//   ....[0]....
.L_8:
        /*001c*/ 	.word	0x00000010


	//----- nvinfo : EIATTR_SW_WAR
	.align		4
.L_9:
        /*0020*/ 	.byte	0x04, 0x36
        /*0022*/ 	.short	(.L_11 - .L_10)
.L_10:
        /*0024*/ 	.word	0x00000008
.L_11:


//--------------------- .nv.callgraph             --------------------------
	.section	.nv.callgraph,"",@"SHT_CUDA_CALLGRAPH"
	.align	4
	.sectionentsize	8
	.align		4
        /*0000*/ 	.word	0x00000000
	.align		4
        /*0004*/ 	.word	0xffffffff
	.align		4
        /*0008*/ 	.word	0x00000000
	.align		4
        /*000c*/ 	.word	0xfffffffe
	.align		4
        /*0010*/ 	.word	0x00000000
	.align		4
        /*0014*/ 	.word	0xfffffffd
	.align		4
        /*0018*/ 	.word	0x00000000
	.align		4
        /*001c*/ 	.word	0xfffffffc


//--------------------- .text._Z28kernelFuncBfloat16Arithmeticv --------------------------
	.section	.text._Z28kernelFuncBfloat16Arithmeticv,"ax",@progbits
	.align	128
        .global         _Z28kernelFuncBfloat16Arithmeticv
        .type           _Z28kernelFuncBfloat16Arithmeticv,@function
        .size           _Z28kernelFuncBfloat16Arithmeticv,(.L_x_1 - _Z28kernelFuncBfloat16Arithmeticv)
        .other          _Z28kernelFuncBfloat16Arithmeticv,@"STO_CUDA_ENTRY STV_DEFAULT"
_Z28kernelFuncBfloat16Arithmeticv:
.text._Z28kernelFuncBfloat16Arithmeticv:
[----:B------:R-:W-:Y:S01]  /*0000*/  LDC R1, c[0x0][0x37c] ;  /* 0x0000df00ff017b82 */ /* 0x000fe20000000800 */
[----:B------:R-:W-:Y:S05]  /*0010*/  EXIT ;  /* 0x000000000000794d */ /* 0x000fea0003800000 */
.L_x_0:
[----:B------:R-:W-:-:S00]  /*0020*/  BRA `(.L_x_0) ;  /* 0xfffffffc00fc7947 */ /* 0x000fc0000383ffff */
[----:B------:R-:W-:-:S00]  /*0030*/  NOP ;  /* 0x0000000000007918 */ /* 0x000fc00000000000 */
        /* <DEDUP_REMOVED lines=12> */
.L_x_1:


//--------------------- .nv.shared.reserved.0     --------------------------
	.section	.nv.shared.reserved.0,"aw",@nobits
	.weak		__nv_reservedSMEM_offset_0_alias
	.size		__nv_reservedSMEM_offset_0_alias, 0, 64
	.other		__nv_reservedSMEM_offset_0_alias,@"STO_CUDA_RESERVED_SHARED STV_DEFAULT"
__nv_reservedSMEM_offset_0_alias:
	.zero		0
	.zero		64


//--------------------- .nv.constant0._Z28kernelFuncBfloat16Arithmeticv --------------------------
	.section	.nv.constant0._Z28kernelFuncBfloat16Arithmeticv,"a",@progbits
	.sectionflags	@""
	.align	4
.nv.constant0._Z28kernelFuncBfloat16Arithmeticv:
	.zero		896


//--------------------- SYMBOLS --------------------------

	.type		.nv.reservedSmem.offset0,@object
	.size		.nv.reservedSmem.offset0,0x4
